	.headerflags	@"EF_CUDA_TEXMODE_UNIFIED EF_CUDA_64BIT_ADDRESS EF_CUDA_ACCELERATORS EF_CUDA_SM90 EF_CUDA_VIRTUAL_SM(EF_CUDA_SM90)"
	.elftype	@"ET_EXEC"


//--------------------- .nv.info                  --------------------------
	.section	.nv.info,"",@"SHT_CUDA_INFO"
	.align	4


	//----- nvinfo : EIATTR_REGCOUNT
	.align		4
        /*0000*/ 	.byte	0x04, 0x2f
        /*0002*/ 	.short	(.L_3 - .L_2)
	.align		4
.L_2:
        /*0004*/ 	.word	index@(triton_poi_fused_cat_relu_17)
        /*0008*/ 	.word	0x00000028


	//----- nvinfo : EIATTR_MIN_STACK_SIZE
	.align		4
.L_3:
        /*000c*/ 	.byte	0x04, 0x12
        /*000e*/ 	.short	(.L_5 - .L_4)
	.align		4
.L_4:
        /*0010*/ 	.word	index@(triton_poi_fused_cat_relu_17)
        /*0014*/ 	.word	0x00000000


	//----- nvinfo : EIATTR_FRAME_SIZE
	.align		4
.L_5:
        /*0018*/ 	.byte	0x04, 0x11
        /*001a*/ 	.short	(.L_7 - .L_6)
	.align		4
.L_6:
        /*001c*/ 	.word	index@(triton_poi_fused_cat_relu_17)
        /*0020*/ 	.word	0x00000000


	//----- nvinfo : EIATTR_MIN_STACK_SIZE
	.align		4
.L_7:
        /*0024*/ 	.byte	0x04, 0x12
        /*0026*/ 	.short	(.L_9 - .L_8)
	.align		4
.L_8:
        /*0028*/ 	.word	index@(triton_poi_fused_cat_relu_17)
        /*002c*/ 	.word	0x00000000
.L_9:


//--------------------- .nv.info.triton_poi_fused_cat_relu_17 --------------------------
	.section	.nv.info.triton_poi_fused_cat_relu_17,"",@"SHT_CUDA_INFO"
	.sectionflags	@""
	.align	4


	//----- nvinfo : EIATTR_CUDA_API_VERSION
	.align		4
        /*0000*/ 	.byte	0x04, 0x37
        /*0002*/ 	.short	(.L_11 - .L_10)
.L_10:
        /*0004*/ 	.word	0x0000007c


	//----- nvinfo : EIATTR_KPARAM_INFO
	.align		4
.L_11:
        /*0008*/ 	.byte	0x04, 0x17
        /*000a*/ 	.short	(.L_13 - .L_12)
.L_12:
        /*000c*/ 	.word	0x00000000
        /*0010*/ 	.short	0x0007
        /*0012*/ 	.short	0x0038
        /*0014*/ 	.byte	0x00, 0xf0, 0x11, 0x00


	//----- nvinfo : EIATTR_KPARAM_INFO
	.align		4
.L_13:
        /*0018*/ 	.byte	0x04, 0x17
        /*001a*/ 	.short	(.L_15 - .L_14)
.L_14:
        /*001c*/ 	.word	0x00000000
        /*0020*/ 	.short	0x0006
        /*0022*/ 	.short	0x0030
        /*0024*/ 	.byte	0x00, 0xf4, 0x21, 0x00


	//----- nvinfo : EIATTR_KPARAM_INFO
	.align		4
.L_15:
        /*0028*/ 	.byte	0x04, 0x17
        /*002a*/ 	.short	(.L_17 - .L_16)
.L_16:
        /*002c*/ 	.word	0x00000000
        /*0030*/ 	.short	0x0005
        /*0032*/ 	.short	0x0028
        /*0034*/ 	.byte	0x00, 0xf4, 0x21, 0x00


	//----- nvinfo : EIATTR_KPARAM_INFO
	.align		4
.L_17:
        /*0038*/ 	.byte	0x04, 0x17
        /*003a*/ 	.short	(.L_19 - .L_18)
.L_18:
        /*003c*/ 	.word	0x00000000
        /*0040*/ 	.short	0x0004
        /*0042*/ 	.short	0x0020
        /*0044*/ 	.byte	0x00, 0xf4, 0x21, 0x00


	//----- nvinfo : EIATTR_KPARAM_INFO
	.align		4
.L_19:
        /*0048*/ 	.byte	0x04, 0x17
        /*004a*/ 	.short	(.L_21 - .L_20)
.L_20:
        /*004c*/ 	.word	0x00000000
        /*0050*/ 	.short	0x0003
        /*0052*/ 	.short	0x0018
        /*0054*/ 	.byte	0x00, 0xf4, 0x21, 0x00


	//----- nvinfo : EIATTR_KPARAM_INFO
	.align		4
.L_21:
        /*0058*/ 	.byte	0x04, 0x17
        /*005a*/ 	.short	(.L_23 - .L_22)
.L_22:
        /*005c*/ 	.word	0x00000000
        /*0060*/ 	.short	0x0002
        /*0062*/ 	.short	0x0010
        /*0064*/ 	.byte	0x00, 0xf4, 0x21, 0x00


	//----- nvinfo : EIATTR_KPARAM_INFO
	.align		4
.L_23:
        /*0068*/ 	.byte	0x04, 0x17
        /*006a*/ 	.short	(.L_25 - .L_24)
.L_24:
        /*006c*/ 	.word	0x00000000
        /*0070*/ 	.short	0x0001
        /*0072*/ 	.short	0x0008
        /*0074*/ 	.byte	0x00, 0xf4, 0x21, 0x00


	//----- nvinfo : EIATTR_KPARAM_INFO
	.align		4
.L_25:
        /*0078*/ 	.byte	0x04, 0x17
        /*007a*/ 	.short	(.L_27 - .L_26)
.L_26:
        /*007c*/ 	.word	0x00000000
        /*0080*/ 	.short	0x0000
        /*0082*/ 	.short	0x0000
        /*0084*/ 	.byte	0x00, 0xf4, 0x21, 0x00


	//----- nvinfo : EIATTR_SPARSE_MMA_MASK
	.align		4
.L_27:
        /*0088*/ 	.byte	0x03, 0x50
        /*008a*/ 	.short	0x0000


	//----- nvinfo : EIATTR_MAXREG_COUNT
	.align		4
        /*008c*/ 	.byte	0x03, 0x1b
        /*008e*/ 	.short	0x00ff


	//----- nvinfo : EIATTR_EXIT_INSTR_OFFSETS
	.align		4
        /*0090*/ 	.byte	0x04, 0x1c
        /*0092*/ 	.short	(.L_29 - .L_28)


	//   ....[0]....
.L_28:
        /*0094*/ 	.word	0x00000fd0


	//----- nvinfo : EIATTR_REQNTID
	.align		4
.L_29:
        /*0098*/ 	.byte	0x04, 0x10
        /*009a*/ 	.short	(.L_31 - .L_30)
.L_30:
        /*009c*/ 	.word	0x00000080
        /*00a0*/ 	.word	0x00000001
        /*00a4*/ 	.word	0x00000001


	//----- nvinfo : EIATTR_CBANK_PARAM_SIZE
	.align		4
.L_31:
        /*00a8*/ 	.byte	0x03, 0x19
        /*00aa*/ 	.short	0x003c


	//----- nvinfo : EIATTR_PARAM_CBANK
	.align		4
        /*00ac*/ 	.byte	0x04, 0x0a
        /*00ae*/ 	.short	(.L_33 - .L_32)
	.align		4
.L_32:
        /*00b0*/ 	.word	index@(.nv.constant0.triton_poi_fused_cat_relu_17)
        /*00b4*/ 	.short	0x0210
        /*00b6*/ 	.short	0x003c


	//----- nvinfo : EIATTR_SW_WAR
	.align		4
.L_33:
        /*00b8*/ 	.byte	0x04, 0x36
        /*00ba*/ 	.short	(.L_35 - .L_34)
.L_34:
        /*00bc*/ 	.word	0x00000008
.L_35:


//--------------------- .nv.callgraph             --------------------------
	.section	.nv.callgraph,"",@"SHT_CUDA_CALLGRAPH"
	.align	4
	.sectionentsize	8
	.align		4
        /*0000*/ 	.word	0x00000000
	.align		4
        /*0004*/ 	.word	0xffffffff
	.align		4
        /*0008*/ 	.word	0x00000000
	.align		4
        /*000c*/ 	.word	0xfffffffe
	.align		4
        /*0010*/ 	.word	0x00000000
	.align		4
        /*0014*/ 	.word	0xfffffffd
	.align		4
        /*0018*/ 	.word	0x00000000
	.align		4
        /*001c*/ 	.word	0xfffffffc


//--------------------- .nv.constant4             --------------------------
	.section	.nv.constant4,"a",@progbits
	.align	8
	.align		8
.nv.constant4:
        /*0000*/ 	.dword	_$_str
	.align		8
        /*0008*/ 	.dword	_$_str_$_2


//--------------------- .text.triton_poi_fused_cat_relu_17 --------------------------
	.section	.text.triton_poi_fused_cat_relu_17,"ax",@progbits
	.align	128
        .global         triton_poi_fused_cat_relu_17
        .type           triton_poi_fused_cat_relu_17,@function
        .size           triton_poi_fused_cat_relu_17,(.L_x_1 - triton_poi_fused_cat_relu_17)
        .other          triton_poi_fused_cat_relu_17,@"STO_CUDA_ENTRY STV_DEFAULT"
triton_poi_fused_cat_relu_17:
.text.triton_poi_fused_cat_relu_17:
[----:B------:R-:W-:Y:S01]  /*0000*/  LDC R1, c[0x0][0x28] ;  /* 0x00000a00ff017b82 */ /* 0x000fe20000000800 */
[----:B------:R-:W1:Y:S07]  /*0010*/  S2R R0, SR_TID.X ;  /* 0x0000000000007919 */ /* 0x000e6e0000002100 */
[----:B------:R-:W2:Y:S01]  /*0020*/  LDC.64 R22, c[0x0][0x220] ;  /* 0x00008800ff167b82 */ /* 0x000ea20000000a00 */
[----:B------:R-:W-:Y:S01]  /*0030*/  ULDC.64 UR6, c[0x0][0x218] ;  /* 0x0000860000067ab9 */ /* 0x000fe20000000a00 */
[----:B------:R-:W-:Y:S01]  /*0040*/  CS2R R8, SRZ ;  /* 0x0000000000087805 */ /* 0x000fe2000001ff00 */
[----:B------:R-:W3:Y:S01]  /*0050*/  S2R R3, SR_CTAID.X ;  /* 0x0000000000037919 */ /* 0x000ee20000002500 */
[----:B------:R-:W-:-:S02]  /*0060*/  CS2R R10, SRZ ;  /* 0x00000000000a7805 */ /* 0x000fc4000001ff00 */
[----:B------:R-:W-:Y:S01]  /*0070*/  CS2R R6, SRZ ;  /* 0x0000000000067805 */ /* 0x000fe2000001ff00 */
[----:B------:R-:W-:Y:S01]  /*0080*/  ULDC.64 UR4, c[0x0][0x208] ;  /* 0x0000820000047ab9 */ /* 0x000fe20000000a00 */
[----:B------:R-:W-:Y:S02]  /*0090*/  CS2R R14, SRZ ;  /* 0x00000000000e7805 */ /* 0x000fe4000001ff00 */
[----:B------:R-:W-:Y:S02]  /*00a0*/  CS2R R16, SRZ ;  /* 0x0000000000107805 */ /* 0x000fe4000001ff00 */
[----:B------:R-:W-:Y:S01]  /*00b0*/  CS2R R18, SRZ ;  /* 0x0000000000127805 */ /* 0x000fe2000001ff00 */
[----:B------:R-:W4:Y:S08]  /*00c0*/  LDC.64 R32, c[0x0][0x210] ;  /* 0x00008400ff207b82 */ /* 0x000f300000000a00 */
[----:B------:R-:W5:Y:S08]  /*00d0*/  LDC.64 R34, c[0x0][0x230] ;  /* 0x00008c00ff227b82 */ /* 0x000f700000000a00 */
[----:B------:R-:W4:Y:S01]  /*00e0*/  LDC.64 R36, c[0x0][0x238] ;  /* 0x00008e00ff247b82 */ /* 0x000f220000000a00 */
[----:B-1----:R-:W-:Y:S01]  /*00f0*/  IMAD.SHL.U32 R0, R0, 0x4, RZ ;  /* 0x0000000400007824 */ /* 0x002fe200078e00ff */
[----:B---3--:R-:W-:-:S04]  /*0100*/  SHF.R.S32.HI R5, RZ, 0x15, R3 ;  /* 0x00000015ff057819 */ /* 0x008fc80000011403 */
[----:B------:R-:W-:Y:S02]  /*0110*/  LOP3.LUT R0, R0, 0x1fc, RZ, 0xc0, !PT ;  /* 0x000001fc00007812 */ /* 0x000fe400078ec0ff */
[----:B------:R-:W-:-:S03]  /*0120*/  SGXT R5, R5, 0x1 ;  /* 0x000000010505781a */ /* 0x000fc60000000200 */
[----:B------:R-:W-:-:S05]  /*0130*/  IMAD R30, R3, 0x400, R0 ;  /* 0x00000400031e7824 */ /* 0x000fca00078e0200 */
[----:B------:R-:W-:Y:S02]  /*0140*/  LEA.HI R5, R5, R30, RZ, 0x8 ;  /* 0x0000001e05057211 */ /* 0x000fe400078f40ff */
[----:B------:R-:W-:-:S03]  /*0150*/  SHF.R.S32.HI R3, RZ, 0x1f, R30 ;  /* 0x0000001fff037819 */ /* 0x000fc6000001141e */
[----:B------:R-:W-:Y:S01]  /*0160*/  VIADD R5, R5, 0x200 ;  /* 0x0000020005057836 */ /* 0x000fe20000000000 */
[----:B------:R-:W-:-:S04]  /*0170*/  LEA.HI R0, R3, R30, RZ, 0x8 ;  /* 0x0000001e03007211 */ /* 0x000fc800078f40ff */
[----:B------:R-:W-:Y:S02]  /*0180*/  LOP3.LUT R3, R0, 0xffffff00, RZ, 0xc0, !PT ;  /* 0xffffff0000037812 */ /* 0x000fe400078ec0ff */
[----:B------:R-:W-:Y:S02]  /*0190*/  SHF.R.S32.HI R5, RZ, 0x8, R5 ;  /* 0x00000008ff057819 */ /* 0x000fe40000011405 */
[----:B------:R-:W-:Y:S01]  /*01a0*/  SHF.R.S32.HI R25, RZ, 0x8, R0 ;  /* 0x00000008ff197819 */ /* 0x000fe20000011400 */
[----:B------:R-:W-:Y:S02]  /*01b0*/  IMAD.IADD R24, R30, 0x1, -R3 ;  /* 0x000000011e187824 */ /* 0x000fe400078e0a03 */
[----:B------:R-:W-:Y:S02]  /*01c0*/  IMAD.SHL.U32 R21, R5, 0x80, RZ ;  /* 0x0000008005157824 */ /* 0x000fe400078e00ff */
[----:B--2---:R-:W-:Y:S01]  /*01d0*/  IMAD.WIDE R22, R24, 0x4, R22 ;  /* 0x0000000418167825 */ /* 0x004fe200078e0216 */
[----:B------:R-:W-:-:S02]  /*01e0*/  SHF.R.S32.HI R12, RZ, 0x1f, R24 ;  /* 0x0000001fff0c7819 */ /* 0x000fc40000011418 */
[----:B------:R-:W-:-:S04]  /*01f0*/  IADD3 R3, P0, R24, R21, RZ ;  /* 0x0000001518037210 */ /* 0x000fc80007f1e0ff */
[----:B------:R-:W-:Y:S02]  /*0200*/  LEA.HI.X.SX32 R4, R21, R12, 0x1, P0 ;  /* 0x0000000c15047211 */ /* 0x000fe400000f0eff */
[----:B------:R-:W-:Y:S02]  /*0210*/  ISETP.GT.AND P0, PT, R24, 0x7f, PT ;  /* 0x0000007f1800780c */ /* 0x000fe40003f04270 */
[----:B------:R-:W-:-:S04]  /*0220*/  LEA R2, P1, R3, UR6, 0x2 ;  /* 0x0000000603027c11 */ /* 0x000fc8000f8210ff */
[----:B------:R-:W-:Y:S02]  /*0230*/  LEA.HI.X R3, R3, UR7, R4, 0x2, P1 ;  /* 0x0000000703037c11 */ /* 0x000fe400088f1404 */
[----:B------:R-:W-:-:S05]  /*0240*/  CS2R R4, SRZ ;  /* 0x0000000000047805 */ /* 0x000fca000001ff00 */
[----:B------:R1:W2:Y:S04]  /*0250*/  @P0 LDG.E.EL.128 R8, desc[UR4][R2.64+-0x200] ;  /* 0xfffe000402080981 */ /* 0x0002a8000c2e1d00 */
[----:B------:R-:W3:Y:S01]  /*0260*/  @P0 LDG.E.EL.128 R4, desc[UR4][R22.64+-0x200] ;  /* 0xfffe000416040981 */ /* 0x000ee2000c2e1d00 */
[----:B------:R-:W-:-:S05]  /*0270*/  IMAD.SHL.U32 R25, R25, 0x80, RZ ;  /* 0x0000008019197824 */ /* 0x000fca00078e00ff */
[----:B------:R-:W-:Y:S01]  /*0280*/  IADD3 R0, P1, R24, R25, RZ ;  /* 0x0000001918007210 */ /* 0x000fe20007f3e0ff */
[----:B-1----:R-:W1:Y:S03]  /*0290*/  LDC.64 R2, c[0x0][0x228] ;  /* 0x00008a00ff027b82 */ /* 0x002e660000000a00 */
[----:B------:R-:W-:Y:S02]  /*02a0*/  LEA.HI.X.SX32 R13, R25, R12, 0x1, P1 ;  /* 0x0000000c190d7211 */ /* 0x000fe400008f0eff */
[----:B------:R-:W-:-:S04]  /*02b0*/  LEA R28, P1, R0, UR6, 0x2 ;  /* 0x00000006001c7c11 */ /* 0x000fc8000f8210ff */
[----:B------:R-:W-:Y:S02]  /*02c0*/  LEA.HI.X R29, R0, UR7, R13, 0x2, P1 ;  /* 0x00000007001d7c11 */ /* 0x000fe400088f140d */
[----:B------:R-:W-:-:S03]  /*02d0*/  CS2R R12, SRZ ;  /* 0x00000000000c7805 */ /* 0x000fc6000001ff00 */
[----:B------:R-:W5:Y:S04]  /*02e0*/  @P0 LDG.E.EL.128 R16, desc[UR4][R28.64+-0x200] ;  /* 0xfffe00041c100981 */ /* 0x000f68000c2e1d00 */
[----:B------:R4:W5:Y:S01]  /*02f0*/  @P0 LDG.E.EL.128 R12, desc[UR4][R22.64+-0x200] ;  /* 0xfffe0004160c0981 */ /* 0x000962000c2e1d00 */
[C---:B------:R-:W-:Y:S02]  /*0300*/  IMAD.IADD R27, R24.reuse, 0x1, R25 ;  /* 0x00000001181b7824 */ /* 0x040fe400078e0219 */
[----:B------:R-:W-:Y:S02]  /*0310*/  IMAD.IADD R21, R24, 0x1, R21 ;  /* 0x0000000118157824 */ /* 0x000fe400078e0215 */
[----:B----4-:R-:W-:-:S04]  /*0320*/  IMAD.WIDE R26, R27, 0x4, R32 ;  /* 0x000000041b1a7825 */ /* 0x010fc800078e0220 */
[----:B------:R-:W-:Y:S01]  /*0330*/  IMAD.WIDE R32, R21, 0x4, R32 ;  /* 0x0000000415207825 */ /* 0x000fe200078e0220 */
[----:B------:R-:W-:Y:S02]  /*0340*/  CS2R R20, SRZ ;  /* 0x0000000000147805 */ /* 0x000fe4000001ff00 */
[----:B------:R-:W-:Y:S02]  /*0350*/  CS2R R22, SRZ ;  /* 0x0000000000167805 */ /* 0x000fe4000001ff00 */
[----:B--2---:R-:W-:Y:S02]  /*0360*/  SEL R0, R11, RZ, P0 ;  /* 0x000000ff0b007207 */ /* 0x004fe40000000000 */
[----:B------:R-:W-:Y:S02]  /*0370*/  SEL R11, R10, RZ, P0 ;  /* 0x000000ff0a0b7207 */ /* 0x000fe40000000000 */
[----:B---3--:R-:W-:-:S05]  /*0380*/  SEL R6, R6, RZ, P0 ;  /* 0x000000ff06067207 */ /* 0x008fca0000000000 */
[----:B0-----:R-:W-:Y:S01]  /*0390*/  FADD R28, R11, -R6 ;  /* 0x800000060b1c7221 */ /* 0x001fe20000000000 */
[----:B-1----:R-:W-:-:S05]  /*03a0*/  IMAD.WIDE R10, R24, 0x4, R2 ;  /* 0x00000004180a7825 */ /* 0x002fca00078e0202 */
[----:B------:R-:W2:Y:S01]  /*03b0*/  @P0 LDG.E.EL.128 R20, desc[UR4][R10.64+-0x200] ;  /* 0xfffe00040a140981 */ /* 0x000ea2000c2e1d00 */
[----:B------:R-:W-:Y:S02]  /*03c0*/  SEL R7, R7, RZ, P0 ;  /* 0x000000ff07077207 */ /* 0x000fe40000000000 */
[----:B------:R-:W-:-:S03]  /*03d0*/  SEL R2, R8, RZ, P0 ;  /* 0x000000ff08027207 */ /* 0x000fc60000000000 */
[----:B------:R-:W-:Y:S01]  /*03e0*/  FADD R29, R0, -R7 ;  /* 0x80000007001d7221 */ /* 0x000fe20000000000 */
[----:B------:R-:W-:Y:S02]  /*03f0*/  SEL R0, R5, RZ, P0 ;  /* 0x000000ff05007207 */ /* 0x000fe40000000000 */
[----:B------:R-:W-:Y:S02]  /*0400*/  SEL R7, R4, RZ, P0 ;  /* 0x000000ff04077207 */ /* 0x000fe40000000000 */
[----:B-----5:R-:W-:Y:S02]  /*0410*/  SEL R5, R18, RZ, P0 ;  /* 0x000000ff12057207 */ /* 0x020fe40000000000 */
[----:B------:R-:W-:Y:S01]  /*0420*/  SEL R14, R14, RZ, P0 ;  /* 0x000000ff0e0e7207 */ /* 0x000fe20000000000 */
[----:B------:R-:W-:Y:S01]  /*0430*/  FADD R2, R2, -R7 ;  /* 0x8000000702027221 */ /* 0x000fe20000000000 */
[----:B------:R-:W-:-:S03]  /*0440*/  CS2R R6, SRZ ;  /* 0x0000000000067805 */ /* 0x000fc6000001ff00 */
[----:B------:R-:W-:Y:S01]  /*0450*/  FADD R18, R5, -R14 ;  /* 0x8000000e05127221 */ /* 0x000fe20000000000 */
[----:B------:R-:W-:-:S06]  /*0460*/  CS2R R4, SRZ ;  /* 0x0000000000047805 */ /* 0x000fcc000001ff00 */
[----:B------:R0:W3:Y:S01]  /*0470*/  @P0 LDG.E.EL.128 R4, desc[UR4][R10.64+-0x200] ;  /* 0xfffe00040a040981 */ /* 0x0000e2000c2e1d00 */
[----:B------:R-:W-:Y:S02]  /*0480*/  SEL R3, R9, RZ, P0 ;  /* 0x000000ff09037207 */ /* 0x000fe40000000000 */
[----:B------:R-:W-:-:S03]  /*0490*/  SEL R15, R15, RZ, P0 ;  /* 0x000000ff0f0f7207 */ /* 0x000fc60000000000 */
[----:B------:R-:W-:Y:S01]  /*04a0*/  FADD R3, R3, -R0 ;  /* 0x8000000003037221 */ /* 0x000fe20000000000 */
[----:B------:R-:W-:-:S05]  /*04b0*/  SEL R0, R19, RZ, P0 ;  /* 0x000000ff13007207 */ /* 0x000fca0000000000 */
[----:B------:R-:W-:Y:S01]  /*04c0*/  FADD R0, R0, -R15 ;  /* 0x8000000f00007221 */ /* 0x000fe20000000000 */
[----:B------:R-:W-:Y:S02]  /*04d0*/  SEL R17, R17, RZ, P0 ;  /* 0x000000ff11117207 */ /* 0x000fe40000000000 */
[----:B0-----:R-:W-:Y:S01]  /*04e0*/  SEL R10, R12, RZ, P0 ;  /* 0x000000ff0c0a7207 */ /* 0x001fe20000000000 */
[----:B------:R-:W-:-:S04]  /*04f0*/  IMAD.WIDE R34, R24, 0x4, R34 ;  /* 0x0000000418227825 */ /* 0x000fc800078e0222 */
[----:B------:R-:W-:Y:S01]  /*0500*/  IMAD.WIDE R36, R24, 0x4, R36 ;  /* 0x0000000418247825 */ /* 0x000fe200078e0224 */
[----:B--2---:R-:W-:Y:S02]  /*0510*/  SEL R14, R22, RZ, P0 ;  /* 0x000000ff160e7207 */ /* 0x004fe40000000000 */
[----:B------:R-:W-:Y:S02]  /*0520*/  SEL R15, R21, RZ, P0 ;  /* 0x000000ff150f7207 */ /* 0x000fe40000000000 */
[----:B------:R-:W-:Y:S01]  /*0530*/  SEL R19, R20, RZ, P0 ;  /* 0x000000ff14137207 */ /* 0x000fe20000000000 */
[----:B------:R-:W-:Y:S02]  /*0540*/  FADD R14, R14, 9.9999997473787516356e-06 ;  /* 0x3727c5ac0e0e7421 */ /* 0x000fe40000000000 */
[----:B------:R-:W-:Y:S02]  /*0550*/  FADD R15, R15, 9.9999997473787516356e-06 ;  /* 0x3727c5ac0f0f7421 */ /* 0x000fe40000000000 */
[----:B------:R-:W-:-:S02]  /*0560*/  FADD R19, R19, 9.9999997473787516356e-06 ;  /* 0x3727c5ac13137421 */ /* 0x000fc40000000000 */
[----:B------:R-:W0:Y:S08]  /*0570*/  MUFU.SQRT R14, R14 ;  /* 0x0000000e000e7308 */ /* 0x000e300000002000 */
[----:B------:R-:W1:Y:S01]  /*0580*/  MUFU.SQRT R15, R15 ;  /* 0x0000000f000f7308 */ /* 0x000e620000002000 */
[----:B------:R-:W-:-:S07]  /*0590*/  SEL R9, R23, RZ, P0 ;  /* 0x000000ff17097207 */ /* 0x000fce0000000000 */
[----:B------:R-:W2:Y:S01]  /*05a0*/  MUFU.SQRT R19, R19 ;  /* 0x0000001300137308 */ /* 0x000ea20000002000 */
[----:B0-----:R-:W-:Y:S01]  /*05b0*/  FSETP.GT.AND P2, PT, R14, 8.50705917302346158658e+37, PT ;  /* 0x7e8000000e00780b */ /* 0x001fe20003f44000 */
[----:B------:R-:W-:Y:S01]  /*05c0*/  FADD R9, R9, 9.9999997473787516356e-06 ;  /* 0x3727c5ac09097421 */ /* 0x000fe20000000000 */
[----:B---3--:R-:W-:Y:S02]  /*05d0*/  SEL R4, R4, RZ, P0 ;  /* 0x000000ff04047207 */ /* 0x008fe40000000000 */
[----:B------:R-:W-:Y:S02]  /*05e0*/  FSETP.GEU.AND P3, PT, R14, 1.175494350822287508e-38, PT ;  /* 0x008000000e00780b */ /* 0x000fe40003f6e000 */
[C---:B-1----:R-:W-:Y:S01]  /*05f0*/  FSETP.GT.AND P4, PT, R15.reuse, 8.50705917302346158658e+37, PT ;  /* 0x7e8000000f00780b */ /* 0x042fe20003f84000 */
[----:B------:R-:W-:Y:S01]  /*0600*/  FADD R4, R4, 9.9999997473787516356e-06 ;  /* 0x3727c5ac04047421 */ /* 0x000fe20000000000 */
[----:B------:R-:W-:Y:S01]  /*0610*/  FSETP.GEU.AND P6, PT, R15, 1.175494350822287508e-38, PT ;  /* 0x008000000f00780b */ /* 0x000fe20003fce000 */
[----:B------:R-:W0:Y:S01]  /*0620*/  MUFU.SQRT R9, R9 ;  /* 0x0000000900097308 */ /* 0x000e220000002000 */
[----:B--2---:R-:W-:-:S02]  /*0630*/  FSETP.GT.AND P1, PT, R19, 8.50705917302346158658e+37, PT ;  /* 0x7e8000001300780b */ /* 0x004fc40003f24000 */
[----:B------:R-:W-:-:S05]  /*0640*/  FSETP.GEU.AND P5, PT, R19, 1.175494350822287508e-38, PT ;  /* 0x008000001300780b */ /* 0x000fca0003fae000 */
[----:B------:R1:W2:Y:S01]  /*0650*/  MUFU.SQRT R8, R4 ;  /* 0x0000000400087308 */ /* 0x0002a20000002000 */
[----:B------:R-:W-:Y:S01]  /*0660*/  SEL R20, R13, RZ, P0 ;  /* 0x000000ff0d147207 */ /* 0x000fe20000000000 */
[----:B------:R-:W-:Y:S01]  /*0670*/  @P2 FMUL R14, R14, 0.25 ;  /* 0x3e8000000e0e2820 */ /* 0x000fe20000400000 */
[----:B------:R-:W-:Y:S01]  /*0680*/  SEL R13, R16, RZ, P0 ;  /* 0x000000ff100d7207 */ /* 0x000fe20000000000 */
[----:B------:R-:W-:Y:S01]  /*0690*/  @P4 FMUL R15, R15, 0.25 ;  /* 0x3e8000000f0f4820 */ /* 0x000fe20000400000 */
[----:B------:R-:W-:Y:S01]  /*06a0*/  SEL R6, R6, RZ, P0 ;  /* 0x000000ff06067207 */ /* 0x000fe20000000000 */
[----:B-1----:R-:W-:Y:S02]  /*06b0*/  IMAD.MOV.U32 R4, RZ, RZ, 0x3e800000 ;  /* 0x3e800000ff047424 */ /* 0x002fe400078e00ff */
[----:B------:R-:W-:Y:S01]  /*06c0*/  FADD R17, R17, -R20 ;  /* 0x8000001411117221 */ /* 0x000fe20000000000 */
[----:B------:R-:W-:Y:S01]  /*06d0*/  SEL R7, R7, RZ, P0 ;  /* 0x000000ff07077207 */ /* 0x000fe20000000000 */
[----:B------:R-:W-:Y:S01]  /*06e0*/  @!P3 FMUL R14, R14, 16777216 ;  /* 0x4b8000000e0eb820 */ /* 0x000fe20000400000 */
[----:B------:R-:W-:Y:S01]  /*06f0*/  @P1 FMUL R19, R19, 0.25 ;  /* 0x3e80000013131820 */ /* 0x000fe20000400000 */
[----:B------:R-:W-:Y:S01]  /*0700*/  FSEL R20, R4, 1, P1 ;  /* 0x3f80000004147808 */ /* 0x000fe20000800000 */
[----:B------:R-:W-:Y:S01]  /*0710*/  @!P6 FMUL R15, R15, 16777216 ;  /* 0x4b8000000f0fe820 */ /* 0x000fe20000400000 */
[----:B------:R-:W-:Y:S01]  /*0720*/  SEL R5, R5, RZ, P0 ;  /* 0x000000ff05057207 */ /* 0x000fe20000000000 */
[----:B------:R-:W-:Y:S01]  /*0730*/  FADD R16, R13, -R10 ;  /* 0x8000000a0d107221 */ /* 0x000fe20000000000 */
[----:B------:R-:W-:Y:S01]  /*0740*/  FADD R13, R6, 9.9999997473787516356e-06 ;  /* 0x3727c5ac060d7421 */ /* 0x000fe20000000000 */
[----:B------:R-:W-:Y:S01]  /*0750*/  FADD R7, R7, 9.9999997473787516356e-06 ;  /* 0x3727c5ac07077421 */ /* 0x000fe20000000000 */
[----:B------:R-:W-:Y:S01]  /*0760*/  @!P5 FMUL R19, R19, 16777216 ;  /* 0x4b8000001313d820 */ /* 0x000fe20000400000 */
[----:B------:R-:W-:Y:S01]  /*0770*/  @!P5 FMUL R20, R20, 16777216 ;  /* 0x4b8000001414d820 */ /* 0x000fe20000400000 */
[----:B------:R1:W-:Y:S01]  /*0780*/  MUFU.RCP R12, R15 ;  /* 0x0000000f000c7308 */ /* 0x0003e20000001000 */
[----:B------:R-:W-:Y:S01]  /*0790*/  FADD R5, R5, 9.9999997473787516356e-06 ;  /* 0x3727c5ac05057421 */ /* 0x000fe20000000000 */
[----:B0-----:R-:W-:-:S02]  /*07a0*/  FSETP.GT.AND P5, PT, R9, 8.50705917302346158658e+37, PT ;  /* 0x7e8000000900780b */ /* 0x001fc40003fa4000 */
[----:B------:R-:W-:-:S04]  /*07b0*/  FSETP.GEU.AND P1, PT, R9, 1.175494350822287508e-38, PT ;  /* 0x008000000900780b */ /* 0x000fc80003f2e000 */
[----:B------:R-:W0:Y:S01]  /*07c0*/  MUFU.RCP R14, R14 ;  /* 0x0000000e000e7308 */ /* 0x000e220000001000 */
[----:B-1----:R-:W-:Y:S02]  /*07d0*/  FSEL R15, R4, 1, P2 ;  /* 0x3f800000040f7808 */ /* 0x002fe40001000000 */
[----:B--2---:R-:W-:-:S05]  /*07e0*/  FSETP.GT.AND P2, PT, R8, 8.50705917302346158658e+37, PT ;  /* 0x7e8000000800780b */ /* 0x004fca0003f44000 */
[----:B------:R-:W1:Y:S01]  /*07f0*/  MUFU.SQRT R6, R7 ;  /* 0x0000000700067308 */ /* 0x000e620000002000 */
[----:B------:R-:W-:Y:S01]  /*0800*/  @!P3 FMUL R15, R15, 16777216 ;  /* 0x4b8000000f0fb820 */ /* 0x000fe20000400000 */
[----:B------:R-:W-:-:S06]  /*0810*/  FSETP.GEU.AND P3, PT, R8, 1.175494350822287508e-38, PT ;  /* 0x008000000800780b */ /* 0x000fcc0003f6e000 */
[----:B------:R-:W2:Y:S08]  /*0820*/  MUFU.SQRT R13, R13 ;  /* 0x0000000d000d7308 */ /* 0x000eb00000002000 */
[----:B------:R3:W4:Y:S01]  /*0830*/  MUFU.SQRT R10, R5 ;  /* 0x00000005000a7308 */ /* 0x0007220000002000 */
[----:B------:R-:W-:Y:S01]  /*0840*/  @P5 FMUL R9, R9, 0.25 ;  /* 0x3e80000009095820 */ /* 0x000fe20000400000 */
[----:B0-----:R-:W-:Y:S01]  /*0850*/  FMUL R15, R14, R15 ;  /* 0x0000000f0e0f7220 */ /* 0x001fe20000400000 */
[----:B------:R-:W-:Y:S01]  /*0860*/  FSEL R14, R4, 1, P5 ;  /* 0x3f800000040e7808 */ /* 0x000fe20002800000 */
[----:B------:R-:W-:Y:S01]  /*0870*/  @P2 FMUL R8, R8, 0.25 ;  /* 0x3e80000008082820 */ /* 0x000fe20000400000 */
[----:B------:R-:W-:-:S03]  /*0880*/  @!P1 FMUL R9, R9, 16777216 ;  /* 0x4b80000009099820 */ /* 0x000fc60000400000 */
[----:B------:R0:W-:Y:S01]  /*0890*/  MUFU.RCP R11, R19 ;  /* 0x00000013000b7308 */ /* 0x0001e20000001000 */
[----:B---3--:R-:W-:Y:S02]  /*08a0*/  FSEL R5, R4, 1, P2 ;  /* 0x3f80000004057808 */ /* 0x008fe40001000000 */
[----:B-1----:R-:W-:Y:S02]  /*08b0*/  FSETP.GT.AND P2, PT, R6, 8.50705917302346158658e+37, PT ;  /* 0x7e8000000600780b */ /* 0x002fe40003f44000 */
[----:B--2---:R-:W-:Y:S01]  /*08c0*/  FSETP.GT.AND P5, PT, R13, 8.50705917302346158658e+37, PT ;  /* 0x7e8000000d00780b */ /* 0x004fe20003fa4000 */
[----:B------:R-:W-:Y:S01]  /*08d0*/  @!P3 FMUL R8, R8, 16777216 ;  /* 0x4b8000000808b820 */ /* 0x000fe20000400000 */
[----:B0-----:R-:W-:Y:S01]  /*08e0*/  FSEL R19, R4, 1, P4 ;  /* 0x3f80000004137808 */ /* 0x001fe20002000000 */
[----:B------:R-:W-:Y:S01]  /*08f0*/  @!P3 FMUL R5, R5, 16777216 ;  /* 0x4b8000000505b820 */ /* 0x000fe20000400000 */
[----:B----4-:R-:W-:Y:S01]  /*0900*/  FSETP.GT.AND P4, PT, R10, 8.50705917302346158658e+37, PT ;  /* 0x7e8000000a00780b */ /* 0x010fe20003f84000 */
[----:B------:R-:W-:Y:S01]  /*0910*/  @!P1 FMUL R14, R14, 16777216 ;  /* 0x4b8000000e0e9820 */ /* 0x000fe20000400000 */
[----:B------:R-:W-:Y:S01]  /*0920*/  FSETP.GEU.AND P3, PT, R6, 1.175494350822287508e-38, PT ;  /* 0x008000000600780b */ /* 0x000fe20003f6e000 */
[----:B------:R-:W-:Y:S01]  /*0930*/  @!P6 FMUL R19, R19, 16777216 ;  /* 0x4b8000001313e820 */ /* 0x000fe20000400000 */
[----:B------:R-:W-:Y:S01]  /*0940*/  FSETP.GEU.AND P1, PT, R13, 1.175494350822287508e-38, PT ;  /* 0x008000000d00780b */ /* 0x000fe20003f2e000 */
[----:B------:R-:W0:Y:S01]  /*0950*/  MUFU.RCP R9, R9 ;  /* 0x0000000900097308 */ /* 0x000e220000001000 */
[----:B------:R-:W-:Y:S01]  /*0960*/  FSETP.GEU.AND P6, PT, R10, 1.175494350822287508e-38, PT ;  /* 0x008000000a00780b */ /* 0x000fe20003fce000 */
[----:B------:R-:W-:-:S02]  /*0970*/  @P2 FMUL R6, R6, 0.25 ;  /* 0x3e80000006062820 */ /* 0x000fc40000400000 */
[----:B------:R-:W-:-:S04]  /*0980*/  @P5 FMUL R13, R13, 0.25 ;  /* 0x3e8000000d0d5820 */ /* 0x000fc80000400000 */
[----:B------:R-:W1:Y:S01]  /*0990*/  MUFU.RCP R8, R8 ;  /* 0x0000000800087308 */ /* 0x000e620000001000 */
[----:B------:R-:W-:Y:S01]  /*09a0*/  @P4 FMUL R10, R10, 0.25 ;  /* 0x3e8000000a0a4820 */ /* 0x000fe20000400000 */
[----:B------:R-:W-:Y:S02]  /*09b0*/  @!P3 FMUL R6, R6, 16777216 ;  /* 0x4b8000000606b820 */ /* 0x000fe40000400000 */
[----:B------:R-:W-:Y:S01]  /*09c0*/  @!P1 FMUL R13, R13, 16777216 ;  /* 0x4b8000000d0d9820 */ /* 0x000fe20000400000 */
[----:B------:R-:W-:Y:S01]  /*09d0*/  FMUL R12, R12, R19 ;  /* 0x000000130c0c7220 */ /* 0x000fe20000400000 */
[----:B------:R-:W-:Y:S01]  /*09e0*/  @!P6 FMUL R10, R10, 16777216 ;  /* 0x4b8000000a0ae820 */ /* 0x000fe20000400000 */
[----:B0-----:R-:W-:Y:S01]  /*09f0*/  FMUL R19, R9, R14 ;  /* 0x0000000e09137220 */ /* 0x001fe20000400000 */
[----:B------:R-:W-:Y:S01]  /*0a00*/  FMUL R11, R11, R20 ;  /* 0x000000140b0b7220 */ /* 0x000fe20000400000 */
[----:B------:R-:W0:Y:S03]  /*0a10*/  MUFU.RCP R9, R13 ;  /* 0x0000000d00097308 */ /* 0x000e260000001000 */
[----:B------:R-:W-:-:S05]  /*0a20*/  FMUL R16, R11, R16 ;  /* 0x000000100b107220 */ /* 0x000fca0000400000 */
[----:B------:R2:W3:Y:S01]  /*0a30*/  MUFU.RCP R7, R10 ;  /* 0x0000000a00077308 */ /* 0x0004e20000001000 */
[----:B-1----:R-:W-:Y:S01]  /*0a40*/  FMUL R11, R8, R5 ;  /* 0x00000005080b7220 */ /* 0x002fe20000400000 */
[----:B------:R-:W-:-:S06]  /*0a50*/  FSEL R8, R4, 1, P5 ;  /* 0x3f80000004087808 */ /* 0x000fcc0002800000 */
[----:B------:R-:W1:Y:S01]  /*0a60*/  MUFU.RCP R6, R6 ;  /* 0x0000000600067308 */ /* 0x000e620000001000 */
[C---:B--2---:R-:W-:Y:S02]  /*0a70*/  FSEL R10, R4.reuse, 1, P4 ;  /* 0x3f800000040a7808 */ /* 0x044fe40002000000 */
[----:B------:R-:W-:Y:S01]  /*0a80*/  FSEL R5, R4, 1, P2 ;  /* 0x3f80000004057808 */ /* 0x000fe20001000000 */
[----:B------:R-:W-:Y:S02]  /*0a90*/  @!P1 FMUL R8, R8, 16777216 ;  /* 0x4b80000008089820 */ /* 0x000fe40000400000 */
[----:B------:R-:W-:Y:S02]  /*0aa0*/  @!P6 FMUL R10, R10, 16777216 ;  /* 0x4b8000000a0ae820 */ /* 0x000fe40000400000 */
[----:B------:R-:W-:Y:S01]  /*0ab0*/  @!P3 FMUL R5, R5, 16777216 ;  /* 0x4b8000000505b820 */ /* 0x000fe20000400000 */
[----:B0-----:R-:W-:Y:S01]  /*0ac0*/  FMUL R9, R9, R8 ;  /* 0x0000000809097220 */ /* 0x001fe20000400000 */
[----:B---3--:R-:W-:Y:S01]  /*0ad0*/  FMUL R10, R7, R10 ;  /* 0x0000000a070a7220 */ /* 0x008fe20000400000 */
[----:B------:R-:W-:Y:S01]  /*0ae0*/  ISETP.GE.AND P1, PT, R24, 0x80, PT ;  /* 0x000000801800780c */ /* 0x000fe20003f26270 */
[----:B-1----:R-:W-:Y:S01]  /*0af0*/  FMUL R8, R6, R5 ;  /* 0x0000000506087220 */ /* 0x002fe20000400000 */
[----:B------:R-:W-:Y:S01]  /*0b00*/  FMUL R2, R11, R2 ;  /* 0x000000020b027220 */ /* 0x000fe20000400000 */
[----:B------:R-:W-:Y:S01]  /*0b10*/  FMUL R3, R10, R3 ;  /* 0x000000030a037220 */ /* 0x000fe20000400000 */
[----:B------:R-:W-:Y:S01]  /*0b20*/  FMUL R28, R9, R28 ;  /* 0x0000001c091c7220 */ /* 0x000fe20000400000 */
[----:B------:R-:W-:Y:S01]  /*0b30*/  FMUL R29, R8, R29 ;  /* 0x0000001d081d7220 */ /* 0x000fe20000400000 */
[----:B------:R-:W-:-:S02]  /*0b40*/  CS2R R8, SRZ ;  /* 0x0000000000087805 */ /* 0x000fc4000001ff00 */
[----:B------:R-:W-:Y:S01]  /*0b50*/  CS2R R10, SRZ ;  /* 0x00000000000a7805 */ /* 0x000fe2000001ff00 */
[----:B------:R-:W-:Y:S01]  /*0b60*/  FMUL R17, R12, R17 ;  /* 0x000000110c117220 */ /* 0x000fe20000400000 */
[----:B------:R-:W-:Y:S01]  /*0b70*/  FMUL R18, R15, R18 ;  /* 0x000000120f127220 */ /* 0x000fe20000400000 */
[----:B------:R-:W-:Y:S02]  /*0b80*/  CS2R R12, SRZ ;  /* 0x00000000000c7805 */ /* 0x000fe4000001ff00 */
[----:B------:R-:W-:Y:S02]  /*0b90*/  CS2R R14, SRZ ;  /* 0x00000000000e7805 */ /* 0x000fe4000001ff00 */
[----:B------:R-:W-:Y:S02]  /*0ba0*/  CS2R R4, SRZ ;  /* 0x0000000000047805 */ /* 0x000fe4000001ff00 */
[----:B------:R-:W-:Y:S01]  /*0bb0*/  CS2R R6, SRZ ;  /* 0x0000000000067805 */ /* 0x000fe2000001ff00 */
[----:B------:R-:W2:Y:S04]  /*0bc0*/  @P0 LDG.E.EL.128 R8, desc[UR4][R34.64+-0x200] ;  /* 0xfffe000422080981 */ /* 0x000ea8000c2e1d00 */
[----:B------:R-:W3:Y:S04]  /*0bd0*/  @P0 LDG.E.EL.128 R12, desc[UR4][R36.64+-0x200] ;  /* 0xfffe0004240c0981 */ /* 0x000ee8000c2e1d00 */
[----:B------:R0:W4:Y:S01]  /*0be0*/  @!P1 LDG.E.EL.128 R4, desc[UR4][R26.64] ;  /* 0x000000041a049981 */ /* 0x000122000c2e1d00 */
[----:B------:R-:W-:Y:S01]  /*0bf0*/  FMUL R0, R19, R0 ;  /* 0x0000000013007220 */ /* 0x000fe20000400000 */
[----:B------:R-:W-:-:S02]  /*0c00*/  CS2R R20, SRZ ;  /* 0x0000000000147805 */ /* 0x000fc4000001ff00 */
[----:B------:R-:W-:Y:S02]  /*0c10*/  CS2R R22, SRZ ;  /* 0x0000000000167805 */ /* 0x000fe4000001ff00 */
[----:B------:R-:W-:-:S04]  /*0c20*/  CS2R R24, SRZ ;  /* 0x0000000000187805 */ /* 0x000fc8000001ff00 */
[----:B------:R-:W5:Y:S01]  /*0c30*/  @P0 LDG.E.EL.128 R20, desc[UR4][R36.64+-0x200] ;  /* 0xfffe000424140981 */ /* 0x000f62000c2e1d00 */
[----:B0-----:R-:W-:-:S06]  /*0c40*/  CS2R R26, SRZ ;  /* 0x00000000001a7805 */ /* 0x001fcc000001ff00 */
[----:B------:R-:W5:Y:S01]  /*0c50*/  @!P1 LDG.E.EL.128 R24, desc[UR4][R32.64] ;  /* 0x0000000420189981 */ /* 0x000f62000c2e1d00 */
[----:B--2---:R-:W-:Y:S02]  /*0c60*/  SEL R19, R8, RZ, P0 ;  /* 0x000000ff08137207 */ /* 0x004fe40000000000 */
[----:B------:R-:W-:Y:S02]  /*0c70*/  SEL R8, R9, RZ, P0 ;  /* 0x000000ff09087207 */ /* 0x000fe40000000000 */
[----:B---3--:R-:W-:Y:S02]  /*0c80*/  SEL R12, R12, RZ, P0 ;  /* 0x000000ff0c0c7207 */ /* 0x008fe40000000000 */
[----:B------:R-:W-:Y:S02]  /*0c90*/  SEL R9, R10, RZ, P0 ;  /* 0x000000ff0a097207 */ /* 0x000fe40000000000 */
[----:B------:R-:W-:Y:S02]  /*0ca0*/  SEL R13, R13, RZ, P0 ;  /* 0x000000ff0d0d7207 */ /* 0x000fe40000000000 */
[----:B------:R-:W-:-:S02]  /*0cb0*/  SEL R14, R14, RZ, P0 ;  /* 0x000000ff0e0e7207 */ /* 0x000fc40000000000 */
[----:B----4-:R-:W-:Y:S01]  /*0cc0*/  SEL R4, R4, RZ, !P1 ;  /* 0x000000ff04047207 */ /* 0x010fe20004800000 */
[----:B------:R-:W-:Y:S01]  /*0cd0*/  @P1 FFMA R4, R19, R16, R12 ;  /* 0x0000001013041223 */ /* 0x000fe2000000000c */
[----:B------:R-:W-:Y:S01]  /*0ce0*/  SEL R5, R5, RZ, !P1 ;  /* 0x000000ff05057207 */ /* 0x000fe20004800000 */
[----:B------:R-:W-:Y:S01]  /*0cf0*/  @P1 FFMA R5, R8, R17, R13 ;  /* 0x0000001108051223 */ /* 0x000fe2000000000d */
[----:B------:R-:W-:Y:S01]  /*0d00*/  SEL R6, R6, RZ, !P1 ;  /* 0x000000ff06067207 */ /* 0x000fe20004800000 */
[----:B------:R-:W-:Y:S01]  /*0d10*/  @P1 FFMA R6, R9, R18, R14 ;  /* 0x0000001209061223 */ /* 0x000fe2000000000e */
[----:B------:R-:W-:Y:S02]  /*0d20*/  CS2R R16, SRZ ;  /* 0x0000000000107805 */ /* 0x000fe4000001ff00 */
[----:B------:R-:W-:Y:S01]  /*0d30*/  CS2R R18, SRZ ;  /* 0x0000000000127805 */ /* 0x000fe2000001ff00 */
[----:B------:R-:W0:Y:S05]  /*0d40*/  LDC.64 R8, c[0x0][0x240] ;  /* 0x00009000ff087b82 */ /* 0x000e2a0000000a00 */
[----:B------:R-:W2:Y:S01]  /*0d50*/  @P0 LDG.E.EL.128 R16, desc[UR4][R34.64+-0x200] ;  /* 0xfffe000422100981 */ /* 0x000ea2000c2e1d00 */
[----:B------:R-:W-:-:S02]  /*0d60*/  SEL R11, R11, RZ, P0 ;  /* 0x000000ff0b0b7207 */ /* 0x000fc40000000000 */
[----:B------:R-:W-:Y:S02]  /*0d70*/  SEL R10, R15, RZ, P0 ;  /* 0x000000ff0f0a7207 */ /* 0x000fe40000000000 */
[----:B------:R-:W-:Y:S02]  /*0d80*/  SEL R7, R7, RZ, !P1 ;  /* 0x000000ff07077207 */ /* 0x000fe40004800000 */
[----:B-----5:R-:W-:Y:S01]  /*0d90*/  SEL R20, R20, RZ, P0 ;  /* 0x000000ff14147207 */ /* 0x020fe20000000000 */
[----:B------:R-:W-:Y:S01]  /*0da0*/  @P1 FFMA R7, R11, R0, R10 ;  /* 0x000000000b071223 */ /* 0x000fe2000000000a */
[----:B------:R-:W-:Y:S02]  /*0db0*/  SEL R21, R21, RZ, P0 ;  /* 0x000000ff15157207 */ /* 0x000fe40000000000 */
[----:B------:R-:W-:Y:S02]  /*0dc0*/  SEL R22, R22, RZ, P0 ;  /* 0x000000ff16167207 */ /* 0x000fe40000000000 */
[----:B------:R-:W-:-:S02]  /*0dd0*/  SEL R23, R23, RZ, P0 ;  /* 0x000000ff17177207 */ /* 0x000fc40000000000 */
[----:B------:R-:W-:Y:S02]  /*0de0*/  SEL R24, R24, RZ, !P1 ;  /* 0x000000ff18187207 */ /* 0x000fe40004800000 */
[----:B------:R-:W-:Y:S02]  /*0df0*/  SEL R25, R25, RZ, !P1 ;  /* 0x000000ff19197207 */ /* 0x000fe40004800000 */
[----:B------:R-:W-:Y:S02]  /*0e00*/  SEL R26, R26, RZ, !P1 ;  /* 0x000000ff1a1a7207 */ /* 0x000fe40004800000 */
[----:B------:R-:W-:Y:S02]  /*0e10*/  SEL R27, R27, RZ, !P1 ;  /* 0x000000ff1b1b7207 */ /* 0x000fe40004800000 */
[----:B------:R-:W-:Y:S02]  /*0e20*/  FSETP.GEU.AND P6, PT, R7, RZ, PT ;  /* 0x000000ff0700720b */ /* 0x000fe40003fce000 */
[----:B------:R-:W-:-:S02]  /*0e30*/  FSETP.GEU.AND P2, PT, R4, RZ, PT ;  /* 0x000000ff0400720b */ /* 0x000fc40003f4e000 */
[----:B------:R-:W-:Y:S01]  /*0e40*/  SEL R7, R7, RZ, P6 ;  /* 0x000000ff07077207 */ /* 0x000fe20003000000 */
[----:B0-----:R-:W-:Y:S01]  /*0e50*/  IMAD.WIDE R8, R30, 0x4, R8 ;  /* 0x000000041e087825 */ /* 0x001fe200078e0208 */
[----:B------:R-:W-:Y:S02]  /*0e60*/  SEL R4, R4, RZ, P2 ;  /* 0x000000ff04047207 */ /* 0x000fe40001000000 */
[----:B--2---:R-:W-:Y:S02]  /*0e70*/  SEL R11, R16, RZ, P0 ;  /* 0x000000ff100b7207 */ /* 0x004fe40000000000 */
[----:B------:R-:W-:Y:S02]  /*0e80*/  SEL R0, R17, RZ, P0 ;  /* 0x000000ff11007207 */ /* 0x000fe40000000000 */
[----:B------:R-:W-:Y:S02]  /*0e90*/  SEL R13, R18, RZ, P0 ;  /* 0x000000ff120d7207 */ /* 0x000fe40000000000 */
[----:B------:R-:W-:Y:S01]  /*0ea0*/  SEL R10, R19, RZ, P0 ;  /* 0x000000ff130a7207 */ /* 0x000fe20000000000 */
[----:B------:R-:W-:Y:S01]  /*0eb0*/  @P1 FFMA R24, R11, R2, R20 ;  /* 0x000000020b181223 */ /* 0x000fe20000000014 */
[----:B------:R-:W-:Y:S01]  /*0ec0*/  @P1 FFMA R25, R0, R3, R21 ;  /* 0x0000000300191223 */ /* 0x000fe20000000015 */
[----:B------:R-:W-:-:S02]  /*0ed0*/  @P1 FFMA R26, R13, R28, R22 ;  /* 0x0000001c0d1a1223 */ /* 0x000fc40000000016 */
[----:B------:R-:W-:Y:S01]  /*0ee0*/  @P1 FFMA R27, R10, R29, R23 ;  /* 0x0000001d0a1b1223 */ /* 0x000fe20000000017 */
[----:B------:R-:W-:Y:S02]  /*0ef0*/  FSETP.GEU.AND P0, PT, R6, RZ, PT ;  /* 0x000000ff0600720b */ /* 0x000fe40003f0e000 */
[----:B------:R-:W-:Y:S02]  /*0f00*/  FSETP.GEU.AND P1, PT, R5, RZ, PT ;  /* 0x000000ff0500720b */ /* 0x000fe40003f2e000 */
[----:B------:R-:W-:Y:S02]  /*0f10*/  FSETP.GEU.AND P3, PT, R27, RZ, PT ;  /* 0x000000ff1b00720b */ /* 0x000fe40003f6e000 */
[----:B------:R-:W-:Y:S02]  /*0f20*/  FSETP.GEU.AND P4, PT, R26, RZ, PT ;  /* 0x000000ff1a00720b */ /* 0x000fe40003f8e000 */
[----:B------:R-:W-:Y:S02]  /*0f30*/  FSETP.GEU.AND P5, PT, R25, RZ, PT ;  /* 0x000000ff1900720b */ /* 0x000fe40003fae000 */
[----:B------:R-:W-:-:S02]  /*0f40*/  FSETP.GEU.AND P6, PT, R24, RZ, PT ;  /* 0x000000ff1800720b */ /* 0x000fc40003fce000 */
[----:B------:R-:W-:Y:S02]  /*0f50*/  SEL R6, R6, RZ, P0 ;  /* 0x000000ff06067207 */ /* 0x000fe40000000000 */
[----:B------:R-:W-:Y:S02]  /*0f60*/  SEL R5, R5, RZ, P1 ;  /* 0x000000ff05057207 */ /* 0x000fe40000800000 */
[----:B------:R-:W-:Y:S02]  /*0f70*/  SEL R27, R27, RZ, P3 ;  /* 0x000000ff1b1b7207 */ /* 0x000fe40001800000 */
[----:B------:R-:W-:Y:S02]  /*0f80*/  SEL R26, R26, RZ, P4 ;  /* 0x000000ff1a1a7207 */ /* 0x000fe40002000000 */
[----:B------:R-:W-:Y:S02]  /*0f90*/  SEL R25, R25, RZ, P5 ;  /* 0x000000ff19197207 */ /* 0x000fe40002800000 */
[----:B------:R-:W-:Y:S01]  /*0fa0*/  SEL R24, R24, RZ, P6 ;  /* 0x000000ff18187207 */ /* 0x000fe20003000000 */
[----:B------:R-:W-:Y:S04]  /*0fb0*/  STG.E.128 desc[UR4][R8.64], R4 ;  /* 0x0000000408007986 */ /* 0x000fe8000c101d04 */
[----:B------:R-:W-:Y:S01]  /*0fc0*/  STG.E.128 desc[UR4][R8.64+0x800], R24 ;  /* 0x0008001808007986 */ /* 0x000fe2000c101d04 */
[----:B------:R-:W-:Y:S05]  /*0fd0*/  EXIT ;  /* 0x000000000000794d */ /* 0x000fea0003800000 */
.L_x_0:
[----:B------:R-:W-:-:S00]  /*0fe0*/  BRA `(.L_x_0) ;  /* 0xfffffffc00fc7947 */ /* 0x000fc0000383ffff */
[----:B------:R-:W-:-:S00]  /*0ff0*/  NOP ;  /* 0x0000000000007918 */ /* 0x000fc00000000000 */
        /* <DEDUP_REMOVED lines=8> */
.L_x_1:


//--------------------- .nv.global.init           --------------------------
	.section	.nv.global.init,"aw",@progbits
.nv.global.init:
	.type		_$_str,@object
	.size		_$_str,(_$_str_$_2 - _$_str)
_$_str:
        /*0000*/ 	.byte	0x5f, 0x5f, 0x43, 0x55, 0x44, 0x41, 0x5f, 0x46, 0x54, 0x5a, 0x00
	.type		_$_str_$_2,@object
	.size		_$_str_$_2,(.L_1 - _$_str_$_2)
_$_str_$_2:
        /*000b*/ 	.byte	0x5f, 0x5f, 0x43, 0x55, 0x44, 0x41, 0x5f, 0x50, 0x52, 0x45, 0x43, 0x5f, 0x53, 0x51, 0x52, 0x54
        /*001b*/ 	.byte	0x00
.L_1:


//--------------------- .nv.constant0.triton_poi_fused_cat_relu_17 --------------------------
	.section	.nv.constant0.triton_poi_fused_cat_relu_17,"a",@progbits
	.sectionflags	@""
	.align	4
.nv.constant0.triton_poi_fused_cat_relu_17:
	.zero		588
